//
// Generated by NVIDIA NVVM Compiler
//
// Compiler Build ID: CL-36424714
// Cuda compilation tools, release 13.0, V13.0.88
// Based on NVVM 20.0.0
//

.version 9.0
.target sm_100
.address_size 64

	// .globl	_Z17evaluatePartitioniPiS_

.visible .entry _Z17evaluatePartitioniPiS_(
	.param .u32 _Z17evaluatePartitioniPiS__param_0,
	.param .u64 .ptr .align 1 _Z17evaluatePartitioniPiS__param_1,
	.param .u64 .ptr .align 1 _Z17evaluatePartitioniPiS__param_2
)
{
	.reg .pred 	%p<26>;
	.reg .b32 	%r<217>;
	.reg .b64 	%rd<21>;

	ld.param.u32 	%r94, [_Z17evaluatePartitioniPiS__param_0];
	ld.param.u64 	%rd8, [_Z17evaluatePartitioniPiS__param_1];
	ld.param.u64 	%rd9, [_Z17evaluatePartitioniPiS__param_2];
	cvta.to.global.u64 	%rd1, %rd8;
	cvta.to.global.u64 	%rd2, %rd9;
	mov.u32 	%r96, %ctaid.x;
	mov.u32 	%r97, %ntid.x;
	mov.u32 	%r98, %tid.x;
	mad.lo.s32 	%r1, %r96, %r97, %r98;
	setp.lt.s32 	%p1, %r94, 1;
	mov.b32 	%r168, 0;
	mov.u32 	%r167, %r168;
	@%p1 bra 	$L__BB0_56;
	and.b32  	%r2, %r94, 7;
	setp.lt.u32 	%p2, %r94, 8;
	mov.b32 	%r188, 1;
	mov.b32 	%r201, 0;
	mov.u32 	%r167, %r201;
	mov.u32 	%r168, %r201;
	@%p2 bra 	$L__BB0_28;
	and.b32  	%r201, %r94, 2147483640;
	neg.s32 	%r165, %r201;
	add.s64 	%rd20, %rd1, 16;
	mov.b32 	%r167, 0;
	mov.b32 	%r188, 1;
	mov.u32 	%r168, %r167;
$L__BB0_3:
	.pragma "nounroll";
	and.b32  	%r104, %r188, %r1;
	setp.eq.s32 	%p3, %r104, 0;
	@%p3 bra 	$L__BB0_5;
	ld.global.u32 	%r105, [%rd20+-16];
	add.s32 	%r167, %r105, %r167;
	bra.uni 	$L__BB0_6;
$L__BB0_5:
	ld.global.u32 	%r106, [%rd20+-16];
	add.s32 	%r168, %r106, %r168;
$L__BB0_6:
	shl.b32 	%r107, %r188, 1;
	and.b32  	%r108, %r107, %r1;
	setp.eq.s32 	%p4, %r108, 0;
	@%p4 bra 	$L__BB0_8;
	ld.global.u32 	%r109, [%rd20+-12];
	add.s32 	%r167, %r109, %r167;
	bra.uni 	$L__BB0_9;
$L__BB0_8:
	ld.global.u32 	%r110, [%rd20+-12];
	add.s32 	%r168, %r110, %r168;
$L__BB0_9:
	shl.b32 	%r111, %r188, 2;
	and.b32  	%r112, %r111, %r1;
	setp.eq.s32 	%p5, %r112, 0;
	@%p5 bra 	$L__BB0_11;
	ld.global.u32 	%r113, [%rd20+-8];
	add.s32 	%r167, %r113, %r167;
	bra.uni 	$L__BB0_12;
$L__BB0_11:
	ld.global.u32 	%r114, [%rd20+-8];
	add.s32 	%r168, %r114, %r168;
$L__BB0_12:
	shl.b32 	%r115, %r188, 3;
	and.b32  	%r116, %r115, %r1;
	setp.eq.s32 	%p6, %r116, 0;
	@%p6 bra 	$L__BB0_14;
	ld.global.u32 	%r117, [%rd20+-4];
	add.s32 	%r167, %r117, %r167;
	bra.uni 	$L__BB0_15;
$L__BB0_14:
	ld.global.u32 	%r118, [%rd20+-4];
	add.s32 	%r168, %r118, %r168;
$L__BB0_15:
	shl.b32 	%r119, %r188, 4;
	and.b32  	%r120, %r119, %r1;
	setp.eq.s32 	%p7, %r120, 0;
	@%p7 bra 	$L__BB0_17;
	ld.global.u32 	%r121, [%rd20];
	add.s32 	%r167, %r121, %r167;
	bra.uni 	$L__BB0_18;
$L__BB0_17:
	ld.global.u32 	%r122, [%rd20];
	add.s32 	%r168, %r122, %r168;
$L__BB0_18:
	shl.b32 	%r123, %r188, 5;
	and.b32  	%r124, %r123, %r1;
	setp.eq.s32 	%p8, %r124, 0;
	@%p8 bra 	$L__BB0_20;
	ld.global.u32 	%r125, [%rd20+4];
	add.s32 	%r167, %r125, %r167;
	bra.uni 	$L__BB0_21;
$L__BB0_20:
	ld.global.u32 	%r126, [%rd20+4];
	add.s32 	%r168, %r126, %r168;
$L__BB0_21:
	shl.b32 	%r127, %r188, 6;
	and.b32  	%r128, %r127, %r1;
	setp.eq.s32 	%p9, %r128, 0;
	@%p9 bra 	$L__BB0_23;
	ld.global.u32 	%r129, [%rd20+8];
	add.s32 	%r167, %r129, %r167;
	bra.uni 	$L__BB0_24;
$L__BB0_23:
	ld.global.u32 	%r130, [%rd20+8];
	add.s32 	%r168, %r130, %r168;
$L__BB0_24:
	shl.b32 	%r131, %r188, 7;
	and.b32  	%r132, %r131, %r1;
	setp.eq.s32 	%p10, %r132, 0;
	@%p10 bra 	$L__BB0_26;
	ld.global.u32 	%r133, [%rd20+12];
	add.s32 	%r167, %r133, %r167;
	bra.uni 	$L__BB0_27;
$L__BB0_26:
	ld.global.u32 	%r134, [%rd20+12];
	add.s32 	%r168, %r134, %r168;
$L__BB0_27:
	shl.b32 	%r188, %r188, 8;
	add.s32 	%r165, %r165, 8;
	add.s64 	%rd20, %rd20, 32;
	setp.ne.s32 	%p11, %r165, 0;
	@%p11 bra 	$L__BB0_3;
$L__BB0_28:
	setp.eq.s32 	%p12, %r2, 0;
	@%p12 bra 	$L__BB0_56;
	and.b32  	%r49, %r94, 3;
	setp.lt.u32 	%p13, %r2, 4;
	@%p13 bra 	$L__BB0_43;
	and.b32  	%r136, %r188, %r1;
	setp.eq.s32 	%p14, %r136, 0;
	mul.wide.u32 	%rd10, %r201, 4;
	add.s64 	%rd6, %rd1, %rd10;
	@%p14 bra 	$L__BB0_32;
	ld.global.u32 	%r137, [%rd6];
	add.s32 	%r167, %r137, %r167;
	bra.uni 	$L__BB0_33;
$L__BB0_32:
	ld.global.u32 	%r138, [%rd6];
	add.s32 	%r168, %r138, %r168;
$L__BB0_33:
	shl.b32 	%r139, %r188, 1;
	and.b32  	%r140, %r139, %r1;
	setp.eq.s32 	%p15, %r140, 0;
	@%p15 bra 	$L__BB0_35;
	ld.global.u32 	%r141, [%rd6+4];
	add.s32 	%r167, %r141, %r167;
	bra.uni 	$L__BB0_36;
$L__BB0_35:
	ld.global.u32 	%r142, [%rd6+4];
	add.s32 	%r168, %r142, %r168;
$L__BB0_36:
	shl.b32 	%r143, %r188, 2;
	and.b32  	%r144, %r143, %r1;
	setp.eq.s32 	%p16, %r144, 0;
	@%p16 bra 	$L__BB0_38;
	ld.global.u32 	%r145, [%rd6+8];
	add.s32 	%r167, %r145, %r167;
	bra.uni 	$L__BB0_39;
$L__BB0_38:
	ld.global.u32 	%r146, [%rd6+8];
	add.s32 	%r168, %r146, %r168;
$L__BB0_39:
	shl.b32 	%r147, %r188, 3;
	and.b32  	%r148, %r147, %r1;
	setp.eq.s32 	%p17, %r148, 0;
	@%p17 bra 	$L__BB0_41;
	ld.global.u32 	%r149, [%rd6+12];
	add.s32 	%r167, %r149, %r167;
	bra.uni 	$L__BB0_42;
$L__BB0_41:
	ld.global.u32 	%r150, [%rd6+12];
	add.s32 	%r168, %r150, %r168;
$L__BB0_42:
	shl.b32 	%r188, %r188, 4;
	add.s32 	%r201, %r201, 4;
$L__BB0_43:
	setp.eq.s32 	%p18, %r49, 0;
	@%p18 bra 	$L__BB0_56;
	setp.eq.s32 	%p19, %r49, 1;
	@%p19 bra 	$L__BB0_52;
	and.b32  	%r152, %r188, %r1;
	setp.eq.s32 	%p20, %r152, 0;
	mul.wide.u32 	%rd11, %r201, 4;
	add.s64 	%rd7, %rd1, %rd11;
	@%p20 bra 	$L__BB0_47;
	ld.global.u32 	%r153, [%rd7];
	add.s32 	%r167, %r153, %r167;
	bra.uni 	$L__BB0_48;
$L__BB0_47:
	ld.global.u32 	%r154, [%rd7];
	add.s32 	%r168, %r154, %r168;
$L__BB0_48:
	shl.b32 	%r155, %r188, 1;
	and.b32  	%r156, %r155, %r1;
	setp.eq.s32 	%p21, %r156, 0;
	@%p21 bra 	$L__BB0_50;
	ld.global.u32 	%r157, [%rd7+4];
	add.s32 	%r167, %r157, %r167;
	bra.uni 	$L__BB0_51;
$L__BB0_50:
	ld.global.u32 	%r158, [%rd7+4];
	add.s32 	%r168, %r158, %r168;
$L__BB0_51:
	shl.b32 	%r188, %r188, 2;
	add.s32 	%r201, %r201, 2;
$L__BB0_52:
	and.b32  	%r159, %r94, 1;
	setp.eq.b32 	%p22, %r159, 1;
	not.pred 	%p23, %p22;
	@%p23 bra 	$L__BB0_56;
	and.b32  	%r160, %r188, %r1;
	setp.eq.s32 	%p24, %r160, 0;
	@%p24 bra 	$L__BB0_55;
	mul.wide.u32 	%rd12, %r201, 4;
	add.s64 	%rd13, %rd1, %rd12;
	ld.global.u32 	%r161, [%rd13];
	add.s32 	%r167, %r161, %r167;
	bra.uni 	$L__BB0_56;
$L__BB0_55:
	mul.wide.u32 	%rd14, %r201, 4;
	add.s64 	%rd15, %rd1, %rd14;
	ld.global.u32 	%r162, [%rd15];
	add.s32 	%r168, %r162, %r168;
$L__BB0_56:
	setp.ne.s32 	%p25, %r168, %r167;
	@%p25 bra 	$L__BB0_58;
	mul.wide.u32 	%rd18, %r1, 4;
	add.s64 	%rd19, %rd2, %rd18;
	mov.b32 	%r164, 1;
	st.global.u32 	[%rd19], %r164;
	bra.uni 	$L__BB0_59;
$L__BB0_58:
	mul.wide.u32 	%rd16, %r1, 4;
	add.s64 	%rd17, %rd2, %rd16;
	mov.b32 	%r163, 0;
	st.global.u32 	[%rd17], %r163;
$L__BB0_59:
	ret;

}


// ===== COMPILED SASS (sm_100) =====

	.target	sm_100

	.elftype	@"ET_EXEC"


//--------------------- .note.nv.tkinfo           --------------------------
	.section	.note.nv.tkinfo,"",@"SHT_NOTE"
	.sectionflags	@"SHF_NOTE_NV_TKINFO"
	.tkinfo
        /*0018*/ 	.word	0x00000002
        /*0030*/ 	.string	""
        /*0030*/ 	.string	"ptxas"
        /*0030*/ 	.string	"Cuda compilation tools, release 13.0, V13.0.88"
        /*0030*/ 	.string	"Build cuda_13.0.r13.0/compiler.36424714_0"
        /*0030*/ 	.string	"-arch sm_100 -m 64 "



//--------------------- .note.nv.cuinfo           --------------------------
	.section	.note.nv.cuinfo,"",@"SHT_NOTE"
	.sectionflags	@"SHF_NOTE_NV_CUINFO"
        /*0018*/ 	.short	0x0002
        /*001a*/ 	.short	0x0064
        /*001c*/ 	.short	0x0082
	.zero		2


//--------------------- .nv.info                  --------------------------
	.section	.nv.info,"",@"SHT_CUDA_INFO"
	.align	4


	//----- nvinfo : EIATTR_REGCOUNT
	.align		4
        /*0000*/ 	.byte	0x04, 0x2f
        /*0002*/ 	.short	(.L_1 - .L_0)
	.align		4
.L_0:
        /*0004*/ 	.word	index@(_Z17evaluatePartitioniPiS_)
        /*0008*/ 	.word	0x00000011


	//----- nvinfo : EIATTR_FRAME_SIZE
	.align		4
.L_1:
        /*000c*/ 	.byte	0x04, 0x11
        /*000e*/ 	.short	(.L_3 - .L_2)
	.align		4
.L_2:
        /*0010*/ 	.word	index@(_Z17evaluatePartitioniPiS_)
        /*0014*/ 	.word	0x00000000


	//----- nvinfo : EIATTR_MIN_STACK_SIZE
	.align		4
.L_3:
        /*0018*/ 	.byte	0x04, 0x12
        /*001a*/ 	.short	(.L_5 - .L_4)
	.align		4
.L_4:
        /*001c*/ 	.word	index@(_Z17evaluatePartitioniPiS_)
        /*0020*/ 	.word	0x00000000
.L_5:


//--------------------- .nv.compat                --------------------------
	.section	.nv.compat,"",@"SHT_CUDA_COMPAT_INFO"
	.align	4
        /*0000*/ 	.byte	0x02, 0x09, 0x00, 0x00, 0x02, 0x02, 0x01, 0x00, 0x02, 0x05, 0x05, 0x00, 0x03, 0x07, 0x01, 0x01
        /*0010*/ 	.byte	0x02, 0x03, 0x00, 0x00, 0x02, 0x06, 0x01, 0x00, 0x04, 0x0b, 0x08, 0x00, 0x09, 0x00, 0x00, 0x00
        /*0020*/ 	.byte	0x00, 0x00, 0x00, 0x00


//--------------------- .nv.info._Z17evaluatePartitioniPiS_ --------------------------
	.section	.nv.info._Z17evaluatePartitioniPiS_,"",@"SHT_CUDA_INFO"
	.sectionflags	@""
	.align	4


	//----- nvinfo : EIATTR_CUDA_API_VERSION
	.align		4
        /*0000*/ 	.byte	0x04, 0x37
        /*0002*/ 	.short	(.L_7 - .L_6)
.L_6:
        /*0004*/ 	.word	0x00000082


	//----- nvinfo : EIATTR_KPARAM_INFO
	.align		4
.L_7:
        /*0008*/ 	.byte	0x04, 0x17
        /*000a*/ 	.short	(.L_9 - .L_8)
.L_8:
        /*000c*/ 	.word	0x00000000
        /*0010*/ 	.short	0x0002
        /*0012*/ 	.short	0x0010
        /*0014*/ 	.byte	0x00, 0xf5, 0x21, 0x00


	//----- nvinfo : EIATTR_KPARAM_INFO
	.align		4
.L_9:
        /*0018*/ 	.byte	0x04, 0x17
        /*001a*/ 	.short	(.L_11 - .L_10)
.L_10:
        /*001c*/ 	.word	0x00000000
        /*0020*/ 	.short	0x0001
        /*0022*/ 	.short	0x0008
        /*0024*/ 	.byte	0x00, 0xf5, 0x21, 0x00


	//----- nvinfo : EIATTR_KPARAM_INFO
	.align		4
.L_11:
        /*0028*/ 	.byte	0x04, 0x17
        /*002a*/ 	.short	(.L_13 - .L_12)
.L_12:
        /*002c*/ 	.word	0x00000000
        /*0030*/ 	.short	0x0000
        /*0032*/ 	.short	0x0000
        /*0034*/ 	.byte	0x00, 0xf0, 0x11, 0x00


	//----- nvinfo : EIATTR_SPARSE_MMA_MASK
	.align		4
.L_13:
        /*0038*/ 	.byte	0x03, 0x50
        /*003a*/ 	.short	0x0000


	//----- nvinfo : EIATTR_MAXREG_COUNT
	.align		4
        /*003c*/ 	.byte	0x03, 0x1b
        /*003e*/ 	.short	0x00ff


	//----- nvinfo : EIATTR_MERCURY_ISA_VERSION
	.align		4
        /*0040*/ 	.byte	0x03, 0x5f
        /*0042*/ 	.short	0x0101


	//----- nvinfo : EIATTR_VRC_CTA_INIT_COUNT
	.align		4
        /*0044*/ 	.byte	0x02, 0x4a
	.zero		1
	.zero		1


	//----- nvinfo : EIATTR_EXIT_INSTR_OFFSETS
	.align		4
        /*0048*/ 	.byte	0x04, 0x1c
        /*004a*/ 	.short	(.L_15 - .L_14)


	//   ....[0]....
.L_14:
        /*004c*/ 	.word	0x00000830


	//   ....[1]....
        /*0050*/ 	.word	0x00000870


	//----- nvinfo : EIATTR_CBANK_PARAM_SIZE
	.align		4
.L_15:
        /*0054*/ 	.byte	0x03, 0x19
        /*0056*/ 	.short	0x0018


	//----- nvinfo : EIATTR_PARAM_CBANK
	.align		4
        /*0058*/ 	.byte	0x04, 0x0a
        /*005a*/ 	.short	(.L_17 - .L_16)
	.align		4
.L_16:
        /*005c*/ 	.word	index@(.nv.constant0._Z17evaluatePartitioniPiS_)
        /*0060*/ 	.short	0x0380
        /*0062*/ 	.short	0x0018


	//----- nvinfo : EIATTR_SW_WAR
	.align		4
.L_17:
        /*0064*/ 	.byte	0x04, 0x36
        /*0066*/ 	.short	(.L_19 - .L_18)
.L_18:
        /*0068*/ 	.word	0x00000008
.L_19:


//--------------------- .nv.callgraph             --------------------------
	.section	.nv.callgraph,"",@"SHT_CUDA_CALLGRAPH"
	.align	4
	.sectionentsize	8
	.align		4
        /*0000*/ 	.word	0x00000000
	.align		4
        /*0004*/ 	.word	0xffffffff
	.align		4
        /*0008*/ 	.word	0x00000000
	.align		4
        /*000c*/ 	.word	0xfffffffe
	.align		4
        /*0010*/ 	.word	0x00000000
	.align		4
        /*0014*/ 	.word	0xfffffffd
	.align		4
        /*0018*/ 	.word	0x00000000
	.align		4
        /*001c*/ 	.word	0xfffffffc


//--------------------- .text._Z17evaluatePartitioniPiS_ --------------------------
	.section	.text._Z17evaluatePartitioniPiS_,"ax",@progbits
	.align	128
        .global         _Z17evaluatePartitioniPiS_
        .type           _Z17evaluatePartitioniPiS_,@function
        .size           _Z17evaluatePartitioniPiS_,(.L_x_6 - _Z17evaluatePartitioniPiS_)
        .other          _Z17evaluatePartitioniPiS_,@"STO_CUDA_ENTRY STV_DEFAULT"
_Z17evaluatePartitioniPiS_:
.text._Z17evaluatePartitioniPiS_:
[----:B------:R-:W-:Y:S01]  /*0000*/  LDC R1, c[0x0][0x37c] ;  /* 0x0000df00ff017b82 */ /* 0x000fe20000000800 */
[----:B------:R-:W0:Y:S01]  /*0010*/  S2R R3, SR_TID.X ;  /* 0x0000000000037919 */ /* 0x000e220000002100 */
[----:B------:R-:W1:Y:S06]  /*0020*/  LDCU UR4, c[0x0][0x380] ;  /* 0x00007000ff0477ac */ /* 0x000e6c0008000800 */
[----:B------:R-:W0:Y:S01]  /*0030*/  S2UR UR5, SR_CTAID.X ;  /* 0x00000000000579c3 */ /* 0x000e220000002500 */
[----:B------:R-:W2:Y:S07]  /*0040*/  LDCU.64 UR10, c[0x0][0x358] ;  /* 0x00006b00ff0a77ac */ /* 0x000eae0008000a00 */
[----:B------:R-:W0:Y:S01]  /*0050*/  LDC R0, c[0x0][0x360] ;  /* 0x0000d800ff007b82 */ /* 0x000e220000000800 */
[----:B-1----:R-:W-:Y:S01]  /*0060*/  UISETP.GE.AND UP0, UPT, UR4, 0x1, UPT ;  /* 0x000000010400788c */ /* 0x002fe2000bf06270 */
[----:B0-----:R-:W-:Y:S01]  /*0070*/  IMAD R0, R0, UR5, R3 ;  /* 0x0000000500007c24 */ /* 0x001fe2000f8e0203 */
[----:B------:R-:W-:-:S07]  /*0080*/  CS2R R2, SRZ ;  /* 0x0000000000027805 */ /* 0x000fce000001ff00 */
[----:B--2---:R-:W-:Y:S05]  /*0090*/  BRA.U !UP0, `(.L_x_0) ;  /* 0x0000000508d07547 */ /* 0x004fea000b800000 */
[----:B------:R-:W-:Y:S01]  /*00a0*/  UISETP.GE.U32.AND UP1, UPT, UR4, 0x8, UPT ;  /* 0x000000080400788c */ /* 0x000fe2000bf26070 */
[----:B------:R-:W-:Y:S01]  /*00b0*/  IMAD.MOV.U32 R4, RZ, RZ, RZ ;  /* 0x000000ffff047224 */ /* 0x000fe200078e00ff */
[----:B------:R-:W-:Y:S01]  /*00c0*/  ULOP3.LUT UR8, UR4, 0x7, URZ, 0xc0, !UPT ;  /* 0x0000000704087892 */ /* 0x000fe2000f8ec0ff */
[----:B------:R-:W-:Y:S01]  /*00d0*/  CS2R R2, SRZ ;  /* 0x0000000000027805 */ /* 0x000fe2000001ff00 */
[----:B------:R-:W-:Y:S02]  /*00e0*/  UMOV UR5, 0x1 ;  /* 0x0000000100057882 */ /* 0x000fe40000000000 */
[----:B------:R-:W-:-:S03]  /*00f0*/  UISETP.NE.AND UP0, UPT, UR8, URZ, UPT ;  /* 0x000000ff0800728c */ /* 0x000fc6000bf05270 */
[----:B------:R-:W-:Y:S08]  /*0100*/  BRA.U !UP1, `(.L_x_1) ;  /* 0x0000000109dc7547 */ /* 0x000ff0000b800000 */
[----:B------:R-:W0:Y:S01]  /*0110*/  LDCU.64 UR6, c[0x0][0x388] ;  /* 0x00007100ff0677ac */ /* 0x000e220008000a00 */
[----:B------:R-:W-:Y:S01]  /*0120*/  CS2R R2, SRZ ;  /* 0x0000000000027805 */ /* 0x000fe2000001ff00 */
[----:B------:R-:W-:-:S06]  /*0130*/  ULOP3.LUT UR4, UR4, 0x7ffffff8, URZ, 0xc0, !UPT ;  /* 0x7ffffff804047892 */ /* 0x000fcc000f8ec0ff */
[----:B------:R-:W-:Y:S01]  /*0140*/  IMAD.U32 R4, RZ, RZ, UR4 ;  /* 0x00000004ff047e24 */ /* 0x000fe2000f8e00ff */
[----:B0-----:R-:W-:-:S04]  /*0150*/  UIADD3 UR5, UP1, UPT, UR6, 0x10, URZ ;  /* 0x0000001006057890 */ /* 0x001fc8000ff3e0ff */
[----:B------:R-:W-:Y:S02]  /*0160*/  UIADD3.X UR6, UPT, UPT, URZ, UR7, URZ, UP1, !UPT ;  /* 0x00000007ff067290 */ /* 0x000fe40008ffe4ff */
[----:B------:R-:W-:Y:S01]  /*0170*/  MOV R6, UR5 ;  /* 0x0000000500067c02 */ /* 0x000fe20008000f00 */
[----:B------:R-:W-:Y:S01]  /*0180*/  UIADD3 UR7, UPT, UPT, -UR4, URZ, URZ ;  /* 0x000000ff04077290 */ /* 0x000fe2000fffe1ff */
[----:B------:R-:W-:Y:S02]  /*0190*/  UMOV UR5, 0x1 ;  /* 0x0000000100057882 */ /* 0x000fe40000000000 */
[----:B------:R-:W-:-:S09]  /*01a0*/  IMAD.U32 R7, RZ, RZ, UR6 ;  /* 0x00000006ff077e24 */ /* 0x000fd2000f8e00ff */
.L_x_2:
[----:B------:R-:W2:Y:S04]  /*01b0*/  LDG.E R5, desc[UR10][R6.64+-0x10] ;  /* 0xfffff00a06057981 */ /* 0x000ea8000c1e1900 */
[----:B------:R-:W3:Y:S04]  /*01c0*/  LDG.E R8, desc[UR10][R6.64+-0xc] ;  /* 0xfffff40a06087981 */ /* 0x000ee8000c1e1900 */
[----:B------:R-:W4:Y:S04]  /*01d0*/  LDG.E R9, desc[UR10][R6.64+-0x8] ;  /* 0xfffff80a06097981 */ /* 0x000f28000c1e1900 */
[----:B------:R-:W5:Y:S04]  /*01e0*/  LDG.E R10, desc[UR10][R6.64+-0x4] ;  /* 0xfffffc0a060a7981 */ /* 0x000f68000c1e1900 */
[----:B------:R-:W5:Y:S04]  /*01f0*/  LDG.E R11, desc[UR10][R6.64] ;  /* 0x0000000a060b7981 */ /* 0x000f68000c1e1900 */
[----:B------:R-:W5:Y:S04]  /*0200*/  LDG.E R12, desc[UR10][R6.64+0x4] ;  /* 0x0000040a060c7981 */ /* 0x000f68000c1e1900 */
[----:B------:R-:W5:Y:S04]  /*0210*/  LDG.E R13, desc[UR10][R6.64+0x8] ;  /* 0x0000080a060d7981 */ /* 0x000f68000c1e1900 */
[----:B------:R0:W5:Y:S01]  /*0220*/  LDG.E R14, desc[UR10][R6.64+0xc] ;  /* 0x00000c0a060e7981 */ /* 0x000162000c1e1900 */
[----:B------:R-:W-:-:S02]  /*0230*/  USHF.L.U32 UR4, UR5, 0x1, URZ ;  /* 0x0000000105047899 */ /* 0x000fc400080006ff */
[C---:B------:R-:W-:Y:S01]  /*0240*/  LOP3.LUT P0, RZ, R0.reuse, UR5, RZ, 0xc0, !PT ;  /* 0x0000000500ff7c12 */ /* 0x040fe2000f80c0ff */
[----:B------:R-:W-:Y:S02]  /*0250*/  USHF.L.U32 UR6, UR5, 0x2, URZ ;  /* 0x0000000205067899 */ /* 0x000fe400080006ff */
[----:B------:R-:W-:Y:S01]  /*0260*/  UIADD3 UR7, UPT, UPT, UR7, 0x8, URZ ;  /* 0x0000000807077890 */ /* 0x000fe2000fffe0ff */
[C---:B------:R-:W-:Y:S01]  /*0270*/  LOP3.LUT P1, RZ, R0.reuse, UR4, RZ, 0xc0, !PT ;  /* 0x0000000400ff7c12 */ /* 0x040fe2000f82c0ff */
[----:B------:R-:W-:Y:S02]  /*0280*/  USHF.L.U32 UR4, UR5, 0x3, URZ ;  /* 0x0000000305047899 */ /* 0x000fe400080006ff */
[C---:B------:R-:W-:Y:S01]  /*0290*/  LOP3.LUT P3, RZ, R0.reuse, UR6, RZ, 0xc0, !PT ;  /* 0x0000000600ff7c12 */ /* 0x040fe2000f86c0ff */
[----:B------:R-:W-:Y:S02]  /*02a0*/  USHF.L.U32 UR6, UR5, 0x4, URZ ;  /* 0x0000000405067899 */ /* 0x000fe400080006ff */
[----:B------:R-:W-:Y:S01]  /*02b0*/  UISETP.NE.AND UP1, UPT, UR7, URZ, UPT ;  /* 0x000000ff0700728c */ /* 0x000fe2000bf25270 */
[----:B------:R-:W-:Y:S01]  /*02c0*/  LOP3.LUT P2, RZ, R0, UR4, RZ, 0xc0, !PT ;  /* 0x0000000400ff7c12 */ /* 0x000fe2000f84c0ff */
[----:B------:R-:W-:Y:S01]  /*02d0*/  USHF.L.U32 UR4, UR5, 0x5, URZ ;  /* 0x0000000505047899 */ /* 0x000fe200080006ff */
[----:B--2---:R-:W-:Y:S01]  /*02e0*/  @P0 IMAD.IADD R2, R2, 0x1, R5 ;  /* 0x0000000102020824 */ /* 0x004fe200078e0205 */
[----:B------:R-:W-:-:S02]  /*02f0*/  @!P0 IADD3 R3, PT, PT, R3, R5, RZ ;  /* 0x0000000503038210 */ /* 0x000fc40007ffe0ff */
[----:B------:R-:W-:Y:S01]  /*0300*/  LOP3.LUT P0, RZ, R0, UR6, RZ, 0xc0, !PT ;  /* 0x0000000600ff7c12 */ /* 0x000fe2000f80c0ff */
[--C-:B---3--:R-:W-:Y:S01]  /*0310*/  @P1 IMAD.IADD R2, R2, 0x1, R8.reuse ;  /* 0x0000000102021824 */ /* 0x108fe200078e0208 */
[----:B------:R-:W-:Y:S01]  /*0320*/  USHF.L.U32 UR6, UR5, 0x6, URZ ;  /* 0x0000000605067899 */ /* 0x000fe200080006ff */
[----:B------:R-:W-:Y:S01]  /*0330*/  @!P1 IMAD.IADD R3, R3, 0x1, R8 ;  /* 0x0000000103039824 */ /* 0x000fe200078e0208 */
[----:B------:R-:W-:Y:S01]  /*0340*/  LOP3.LUT P1, RZ, R0, UR4, RZ, 0xc0, !PT ;  /* 0x0000000400ff7c12 */ /* 0x000fe2000f82c0ff */
[----:B------:R-:W-:Y:S01]  /*0350*/  USHF.L.U32 UR4, UR5, 0x7, URZ ;  /* 0x0000000705047899 */ /* 0x000fe200080006ff */
[----:B----4-:R-:W-:Y:S01]  /*0360*/  @P3 IADD3 R2, PT, PT, R2, R9, RZ ;  /* 0x0000000902023210 */ /* 0x010fe20007ffe0ff */
[----:B------:R-:W-:Y:S01]  /*0370*/  @!P3 IMAD.IADD R3, R3, 0x1, R9 ;  /* 0x000000010303b824 */ /* 0x000fe200078e0209 */
[----:B------:R-:W-:Y:S01]  /*0380*/  LOP3.LUT P3, RZ, R0, UR6, RZ, 0xc0, !PT ;  /* 0x0000000600ff7c12 */ /* 0x000fe2000f86c0ff */
[----:B------:R-:W-:Y:S02]  /*0390*/  USHF.L.U32 UR5, UR5, 0x8, URZ ;  /* 0x0000000805057899 */ /* 0x000fe400080006ff */
[----:B-----5:R-:W-:Y:S01]  /*03a0*/  @P2 IMAD.IADD R2, R2, 0x1, R10 ;  /* 0x0000000102022824 */ /* 0x020fe200078e020a */
[----:B------:R-:W-:-:S02]  /*03b0*/  @!P2 IADD3 R3, PT, PT, R3, R10, RZ ;  /* 0x0000000a0303a210 */ /* 0x000fc40007ffe0ff */
[----:B------:R-:W-:Y:S01]  /*03c0*/  LOP3.LUT P2, RZ, R0, UR4, RZ, 0xc0, !PT ;  /* 0x0000000400ff7c12 */ /* 0x000fe2000f84c0ff */
[--C-:B------:R-:W-:Y:S02]  /*03d0*/  @P0 IMAD.IADD R2, R2, 0x1, R11.reuse ;  /* 0x0000000102020824 */ /* 0x100fe400078e020b */
[----:B------:R-:W-:Y:S01]  /*03e0*/  @!P0 IMAD.IADD R3, R3, 0x1, R11 ;  /* 0x0000000103038824 */ /* 0x000fe200078e020b */
[----:B0-----:R-:W-:Y:S02]  /*03f0*/  IADD3 R6, P0, PT, R6, 0x20, RZ ;  /* 0x0000002006067810 */ /* 0x001fe40007f1e0ff */
[----:B------:R-:W-:Y:S01]  /*0400*/  @P1 IADD3 R2, PT, PT, R2, R12, RZ ;  /* 0x0000000c02021210 */ /* 0x000fe20007ffe0ff */
[----:B------:R-:W-:Y:S02]  /*0410*/  @!P1 IMAD.IADD R3, R3, 0x1, R12 ;  /* 0x0000000103039824 */ /* 0x000fe400078e020c */
[----:B------:R-:W-:Y:S02]  /*0420*/  IMAD.X R7, RZ, RZ, R7, P0 ;  /* 0x000000ffff077224 */ /* 0x000fe400000e0607 */
[----:B------:R-:W-:Y:S01]  /*0430*/  @P3 IMAD.IADD R2, R2, 0x1, R13 ;  /* 0x0000000102023824 */ /* 0x000fe200078e020d */
[----:B------:R-:W-:-:S03]  /*0440*/  @!P3 IADD3 R3, PT, PT, R3, R13, RZ ;  /* 0x0000000d0303b210 */ /* 0x000fc60007ffe0ff */
[----:B------:R-:W-:Y:S01]  /*0450*/  @P2 IMAD.IADD R2, R2, 0x1, R14 ;  /* 0x0000000102022824 */ /* 0x000fe200078e020e */
[----:B------:R-:W-:Y:S01]  /*0460*/  @!P2 IADD3 R3, PT, PT, R3, R14, RZ ;  /* 0x0000000e0303a210 */ /* 0x000fe20007ffe0ff */
[----:B------:R-:W-:Y:S06]  /*0470*/  BRA.U UP1, `(.L_x_2) ;  /* 0xfffffffd014c7547 */ /* 0x000fec000b83ffff */
.L_x_1:
[----:B------:R-:W-:Y:S05]  /*0480*/  BRA.U !UP0, `(.L_x_0) ;  /* 0x0000000108d47547 */ /* 0x000fea000b800000 */
[----:B------:R-:W0:Y:S01]  /*0490*/  LDCU UR4, c[0x0][0x380] ;  /* 0x00007000ff0477ac */ /* 0x000e220008000800 */
[----:B------:R-:W-:Y:S02]  /*04a0*/  UISETP.GE.U32.AND UP0, UPT, UR8, 0x4, UPT ;  /* 0x000000040800788c */ /* 0x000fe4000bf06070 */
[----:B0-----:R-:W-:-:S04]  /*04b0*/  ULOP3.LUT UR6, UR4, 0x3, URZ, 0xc0, !UPT ;  /* 0x0000000304067892 */ /* 0x001fc8000f8ec0ff */
[----:B------:R-:W-:-:S03]  /*04c0*/  UISETP.NE.AND UP1, UPT, UR6, URZ, UPT ;  /* 0x000000ff0600728c */ /* 0x000fc6000bf25270 */
[----:B------:R-:W-:Y:S08]  /*04d0*/  BRA.U !UP0, `(.L_x_3) ;  /* 0x00000001085c7547 */ /* 0x000ff0000b800000 */
[----:B------:R-:W0:Y:S02]  /*04e0*/  LDC.64 R6, c[0x0][0x388] ;  /* 0x0000e200ff067b82 */ /* 0x000e240000000a00 */
[----:B0-----:R-:W-:-:S05]  /*04f0*/  IMAD.WIDE.U32 R6, R4, 0x4, R6 ;  /* 0x0000000404067825 */ /* 0x001fca00078e0006 */
[----:B------:R-:W2:Y:S04]  /*0500*/  LDG.E R5, desc[UR10][R6.64] ;  /* 0x0000000a06057981 */ /* 0x000ea8000c1e1900 */
[----:B------:R-:W3:Y:S04]  /*0510*/  LDG.E R8, desc[UR10][R6.64+0x4] ;  /* 0x0000040a06087981 */ /* 0x000ee8000c1e1900 */
[----:B------:R-:W4:Y:S04]  /*0520*/  LDG.E R9, desc[UR10][R6.64+0x8] ;  /* 0x0000080a06097981 */ /* 0x000f28000c1e1900 */
[----:B------:R-:W5:Y:S01]  /*0530*/  LDG.E R10, desc[UR10][R6.64+0xc] ;  /* 0x00000c0a060a7981 */ /* 0x000f62000c1e1900 */
[----:B------:R-:W-:-:S02]  /*0540*/  USHF.L.U32 UR7, UR5, 0x1, URZ ;  /* 0x0000000105077899 */ /* 0x000fc400080006ff */
[----:B------:R-:W-:Y:S01]  /*0550*/  LOP3.LUT P0, RZ, R0, UR5, RZ, 0xc0, !PT ;  /* 0x0000000500ff7c12 */ /* 0x000fe2000f80c0ff */
[----:B------:R-:W-:Y:S01]  /*0560*/  USHF.L.U32 UR8, UR5, 0x2, URZ ;  /* 0x0000000205087899 */ /* 0x000fe200080006ff */
[----:B------:R-:W-:Y:S02]  /*0570*/  IADD3 R4, PT, PT, R4, 0x4, RZ ;  /* 0x0000000404047810 */ /* 0x000fe40007ffe0ff */
[C---:B------:R-:W-:Y:S01]  /*0580*/  LOP3.LUT P1, RZ, R0.reuse, UR7, RZ, 0xc0, !PT ;  /* 0x0000000700ff7c12 */ /* 0x040fe2000f82c0ff */
[----:B------:R-:W-:Y:S02]  /*0590*/  USHF.L.U32 UR7, UR5, 0x3, URZ ;  /* 0x0000000305077899 */ /* 0x000fe400080006ff */
[----:B------:R-:W-:Y:S01]  /*05a0*/  LOP3.LUT P2, RZ, R0, UR8, RZ, 0xc0, !PT ;  /* 0x0000000800ff7c12 */ /* 0x000fe2000f84c0ff */
[----:B------:R-:W-:-:S03]  /*05b0*/  USHF.L.U32 UR5, UR5, 0x4, URZ ;  /* 0x0000000405057899 */ /* 0x000fc600080006ff */
[----:B------:R-:W-:Y:S02]  /*05c0*/  LOP3.LUT P3, RZ, R0, UR7, RZ, 0xc0, !PT ;  /* 0x0000000700ff7c12 */ /* 0x000fe4000f86c0ff */
[--C-:B--2---:R-:W-:Y:S02]  /*05d0*/  @P0 IMAD.IADD R2, R2, 0x1, R5.reuse ;  /* 0x0000000102020824 */ /* 0x104fe400078e0205 */
[----:B------:R-:W-:-:S03]  /*05e0*/  @!P0 IMAD.IADD R3, R3, 0x1, R5 ;  /* 0x0000000103038824 */ /* 0x000fc600078e0205 */
[----:B---3--:R-:W-:Y:S01]  /*05f0*/  @P1 IADD3 R2, PT, PT, R2, R8, RZ ;  /* 0x0000000802021210 */ /* 0x008fe20007ffe0ff */
[----:B------:R-:W-:-:S04]  /*0600*/  @!P1 IMAD.IADD R3, R3, 0x1, R8 ;  /* 0x0000000103039824 */ /* 0x000fc800078e0208 */
[----:B----4-:R-:W-:Y:S01]  /*0610*/  @P2 IMAD.IADD R2, R2, 0x1, R9 ;  /* 0x0000000102022824 */ /* 0x010fe200078e0209 */
[----:B------:R-:W-:-:S03]  /*0620*/  @!P2 IADD3 R3, PT, PT, R3, R9, RZ ;  /* 0x000000090303a210 */ /* 0x000fc60007ffe0ff */
[--C-:B-----5:R-:W-:Y:S02]  /*0630*/  @P3 IMAD.IADD R2, R2, 0x1, R10.reuse ;  /* 0x0000000102023824 */ /* 0x120fe400078e020a */
[----:B------:R-:W-:-:S07]  /*0640*/  @!P3 IMAD.IADD R3, R3, 0x1, R10 ;  /* 0x000000010303b824 */ /* 0x000fce00078e020a */
.L_x_3:
[----:B------:R-:W-:Y:S05]  /*0650*/  BRA.U !UP1, `(.L_x_0) ;  /* 0x0000000109607547 */ /* 0x000fea000b800000 */
[----:B------:R-:W-:Y:S02]  /*0660*/  UISETP.NE.AND UP0, UPT, UR6, 0x1, UPT ;  /* 0x000000010600788c */ /* 0x000fe4000bf05270 */
[----:B------:R-:W-:-:S04]  /*0670*/  ULOP3.LUT UR4, UR4, 0x1, URZ, 0xc0, !UPT ;  /* 0x0000000104047892 */ /* 0x000fc8000f8ec0ff */
[----:B------:R-:W-:-:S03]  /*0680*/  UISETP.NE.U32.AND UP1, UPT, UR4, 0x1, UPT ;  /* 0x000000010400788c */ /* 0x000fc6000bf25070 */
[----:B------:R-:W-:Y:S08]  /*0690*/  BRA.U !UP0, `(.L_x_4) ;  /* 0x0000000108347547 */ /* 0x000ff0000b800000 */
[----:B------:R-:W0:Y:S02]  /*06a0*/  LDC.64 R6, c[0x0][0x388] ;  /* 0x0000e200ff067b82 */ /* 0x000e240000000a00 */
[----:B0-----:R-:W-:-:S05]  /*06b0*/  IMAD.WIDE.U32 R6, R4, 0x4, R6 ;  /* 0x0000000404067825 */ /* 0x001fca00078e0006 */
[----:B------:R-:W2:Y:S04]  /*06c0*/  LDG.E R5, desc[UR10][R6.64] ;  /* 0x0000000a06057981 */ /* 0x000ea8000c1e1900 */
[----:B------:R-:W3:Y:S01]  /*06d0*/  LDG.E R8, desc[UR10][R6.64+0x4] ;  /* 0x0000040a06087981 */ /* 0x000ee2000c1e1900 */
[----:B------:R-:W-:Y:S02]  /*06e0*/  USHF.L.U32 UR4, UR5, 0x1, URZ ;  /* 0x0000000105047899 */ /* 0x000fe400080006ff */
[----:B------:R-:W-:Y:S01]  /*06f0*/  LOP3.LUT P0, RZ, R0, UR5, RZ, 0xc0, !PT ;  /* 0x0000000500ff7c12 */ /* 0x000fe2000f80c0ff */
[----:B------:R-:W-:Y:S01]  /*0700*/  VIADD R4, R4, 0x2 ;  /* 0x0000000204047836 */ /* 0x000fe20000000000 */
[----:B------:R-:W-:Y:S02]  /*0710*/  USHF.L.U32 UR5, UR5, 0x2, URZ ;  /* 0x0000000205057899 */ /* 0x000fe400080006ff */
[----:B------:R-:W-:-:S09]  /*0720*/  LOP3.LUT P1, RZ, R0, UR4, RZ, 0xc0, !PT ;  /* 0x0000000400ff7c12 */ /* 0x000fd2000f82c0ff */
[--C-:B--2---:R-:W-:Y:S02]  /*0730*/  @P0 IMAD.IADD R2, R2, 0x1, R5.reuse ;  /* 0x0000000102020824 */ /* 0x104fe400078e0205 */
[----:B------:R-:W-:-:S03]  /*0740*/  @!P0 IMAD.IADD R3, R3, 0x1, R5 ;  /* 0x0000000103038824 */ /* 0x000fc600078e0205 */
[----:B---3--:R-:W-:Y:S01]  /*0750*/  @P1 IADD3 R2, PT, PT, R2, R8, RZ ;  /* 0x0000000802021210 */ /* 0x008fe20007ffe0ff */
[----:B------:R-:W-:-:S07]  /*0760*/  @!P1 IMAD.IADD R3, R3, 0x1, R8 ;  /* 0x0000000103039824 */ /* 0x000fce00078e0208 */
.L_x_4:
[----:B------:R-:W-:Y:S05]  /*0770*/  BRA.U UP1, `(.L_x_0) ;  /* 0x0000000101187547 */ /* 0x000fea000b800000 */
[----:B------:R-:W0:Y:S02]  /*0780*/  LDC.64 R6, c[0x0][0x388] ;  /* 0x0000e200ff067b82 */ /* 0x000e240000000a00 */
[----:B0-----:R-:W-:-:S06]  /*0790*/  IMAD.WIDE.U32 R4, R4, 0x4, R6 ;  /* 0x0000000404047825 */ /* 0x001fcc00078e0006 */
[----:B------:R-:W2:Y:S01]  /*07a0*/  LDG.E R4, desc[UR10][R4.64] ;  /* 0x0000000a04047981 */ /* 0x000ea2000c1e1900 */
[----:B------:R-:W-:-:S13]  /*07b0*/  LOP3.LUT P0, RZ, R0, UR5, RZ, 0xc0, !PT ;  /* 0x0000000500ff7c12 */ /* 0x000fda000f80c0ff */
[----:B--2---:R-:W-:Y:S01]  /*07c0*/  @P0 IADD3 R2, PT, PT, R2, R4, RZ ;  /* 0x0000000402020210 */ /* 0x004fe20007ffe0ff */
[----:B------:R-:W-:-:S07]  /*07d0*/  @!P0 IMAD.IADD R3, R3, 0x1, R4 ;  /* 0x0000000103038824 */ /* 0x000fce00078e0204 */
.L_x_0:
[----:B------:R-:W-:-:S13]  /*07e0*/  ISETP.NE.AND P0, PT, R3, R2, PT ;  /* 0x000000020300720c */ /* 0x000fda0003f05270 */
[----:B------:R-:W0:Y:S01]  /*07f0*/  @!P0 LDC.64 R2, c[0x0][0x390] ;  /* 0x0000e400ff028b82 */ /* 0x000e220000000a00 */
[----:B------:R-:W-:Y:S01]  /*0800*/  @!P0 MOV R5, 0x1 ;  /* 0x0000000100058802 */ /* 0x000fe20000000f00 */
[----:B0-----:R-:W-:-:S05]  /*0810*/  @!P0 IMAD.WIDE.U32 R2, R0, 0x4, R2 ;  /* 0x0000000400028825 */ /* 0x001fca00078e0002 */
[----:B------:R0:W-:Y:S01]  /*0820*/  @!P0 STG.E desc[UR10][R2.64], R5 ;  /* 0x0000000502008986 */ /* 0x0001e2000c10190a */
[----:B------:R-:W-:Y:S05]  /*0830*/  @!P0 EXIT ;  /* 0x000000000000894d */ /* 0x000fea0003800000 */
[----:B0-----:R-:W0:Y:S02]  /*0840*/  LDC.64 R2, c[0x0][0x390] ;  /* 0x0000e400ff027b82 */ /* 0x001e240000000a00 */
[----:B0-----:R-:W-:-:S05]  /*0850*/  IMAD.WIDE.U32 R2, R0, 0x4, R2 ;  /* 0x0000000400027825 */ /* 0x001fca00078e0002 */
[----:B------:R-:W-:Y:S01]  /*0860*/  STG.E desc[UR10][R2.64], RZ ;  /* 0x000000ff02007986 */ /* 0x000fe2000c10190a */
[----:B------:R-:W-:Y:S05]  /*0870*/  EXIT ;  /* 0x000000000000794d */ /* 0x000fea0003800000 */
.L_x_5:
[----:B------:R-:W-:-:S00]  /*0880*/  BRA `(.L_x_5) ;  /* 0xfffffffc00fc7947 */ /* 0x000fc0000383ffff */
[----:B------:R-:W-:-:S00]  /*0890*/  NOP ;  /* 0x0000000000007918 */ /* 0x000fc00000000000 */
        /* <DEDUP_REMOVED lines=14> */
.L_x_6:


//--------------------- .nv.shared.reserved.0     --------------------------
	.section	.nv.shared.reserved.0,"aw",@nobits
	.weak		__nv_reservedSMEM_offset_0_alias
	.size		__nv_reservedSMEM_offset_0_alias, 0, 64
	.other		__nv_reservedSMEM_offset_0_alias,@"STO_CUDA_RESERVED_SHARED STV_DEFAULT"
__nv_reservedSMEM_offset_0_alias:
	.zero		0
	.zero		64


//--------------------- .nv.constant0._Z17evaluatePartitioniPiS_ --------------------------
	.section	.nv.constant0._Z17evaluatePartitioniPiS_,"a",@progbits
	.sectionflags	@""
	.align	4
.nv.constant0._Z17evaluatePartitioniPiS_:
	.zero		920


//--------------------- SYMBOLS --------------------------

	.type		.nv.reservedSmem.offset0,@object
	.size		.nv.reservedSmem.offset0,0x4
